//
// Generated by NVIDIA NVVM Compiler
//
// Compiler Build ID: CL-36424714
// Cuda compilation tools, release 13.0, V13.0.88
// Based on NVVM 20.0.0
//

.version 9.0
.target sm_100
.address_size 64

	// .globl	_Z6invertPiS_ii

.visible .entry _Z6invertPiS_ii(
	.param .u64 .ptr .align 1 _Z6invertPiS_ii_param_0,
	.param .u64 .ptr .align 1 _Z6invertPiS_ii_param_1,
	.param .u32 _Z6invertPiS_ii_param_2,
	.param .u32 _Z6invertPiS_ii_param_3
)
{
	.reg .pred 	%p<4>;
	.reg .b32 	%r<16>;
	.reg .b64 	%rd<8>;

	ld.param.u64 	%rd1, [_Z6invertPiS_ii_param_0];
	ld.param.u64 	%rd2, [_Z6invertPiS_ii_param_1];
	ld.param.u32 	%r3, [_Z6invertPiS_ii_param_2];
	ld.param.u32 	%r4, [_Z6invertPiS_ii_param_3];
	mov.u32 	%r6, %tid.x;
	mov.u32 	%r7, %ctaid.x;
	mov.u32 	%r8, %ntid.x;
	mad.lo.s32 	%r1, %r7, %r8, %r6;
	mov.u32 	%r9, %tid.y;
	mov.u32 	%r10, %ctaid.y;
	mov.u32 	%r11, %ntid.y;
	mad.lo.s32 	%r12, %r10, %r11, %r9;
	setp.ge.s32 	%p1, %r1, %r3;
	setp.ge.s32 	%p2, %r12, %r4;
	or.pred  	%p3, %p1, %p2;
	@%p3 bra 	$L__BB0_2;
	cvta.to.global.u64 	%rd3, %rd1;
	cvta.to.global.u64 	%rd4, %rd2;
	mad.lo.s32 	%r13, %r3, %r12, %r1;
	mul.wide.s32 	%rd5, %r13, 4;
	add.s64 	%rd6, %rd3, %rd5;
	ld.global.u32 	%r14, [%rd6];
	sub.s32 	%r15, 255, %r14;
	add.s64 	%rd7, %rd4, %rd5;
	st.global.u32 	[%rd7], %r15;
$L__BB0_2:
	ret;

}
	// .globl	_Z6smoothPiS_ii
.visible .entry _Z6smoothPiS_ii(
	.param .u64 .ptr .align 1 _Z6smoothPiS_ii_param_0,
	.param .u64 .ptr .align 1 _Z6smoothPiS_ii_param_1,
	.param .u32 _Z6smoothPiS_ii_param_2,
	.param .u32 _Z6smoothPiS_ii_param_3
)
{
	.reg .pred 	%p<13>;
	.reg .b32 	%r<46>;
	.reg .b64 	%rd<27>;

	ld.param.u64 	%rd2, [_Z6smoothPiS_ii_param_0];
	ld.param.u64 	%rd3, [_Z6smoothPiS_ii_param_1];
	ld.param.u32 	%r3, [_Z6smoothPiS_ii_param_2];
	ld.param.u32 	%r5, [_Z6smoothPiS_ii_param_3];
	cvta.to.global.u64 	%rd1, %rd3;
	mov.u32 	%r6, %tid.x;
	mov.u32 	%r7, %ctaid.x;
	mov.u32 	%r8, %ntid.x;
	mad.lo.s32 	%r1, %r7, %r8, %r6;
	mov.u32 	%r9, %tid.y;
	mov.u32 	%r10, %ctaid.y;
	mov.u32 	%r11, %ntid.y;
	mad.lo.s32 	%r12, %r10, %r11, %r9;
	setp.ge.s32 	%p1, %r1, %r3;
	setp.ge.s32 	%p2, %r12, %r5;
	or.pred  	%p3, %p1, %p2;
	@%p3 bra 	$L__BB1_4;
	setp.ne.s32 	%p4, %r1, 0;
	add.s32 	%r13, %r3, -1;
	setp.ne.s32 	%p5, %r1, %r13;
	and.pred  	%p6, %p4, %p5;
	setp.ne.s32 	%p7, %r12, 0;
	and.pred  	%p8, %p7, %p6;
	add.s32 	%r14, %r5, -1;
	setp.ne.s32 	%p9, %r12, %r14;
	and.pred  	%p10, %p8, %p9;
	@%p10 bra 	$L__BB1_3;
	mad.lo.s32 	%r44, %r3, %r12, %r1;
	mul.wide.s32 	%rd25, %r44, 4;
	add.s64 	%rd26, %rd1, %rd25;
	mov.b32 	%r45, 0;
	st.global.u32 	[%rd26], %r45;
	bra.uni 	$L__BB1_4;
$L__BB1_3:
	cvta.to.global.u64 	%rd4, %rd2;
	mul.lo.s32 	%r15, %r3, %r12;
	add.s32 	%r16, %r15, %r3;
	cvt.s64.s32 	%rd5, %r16;
	cvt.s64.s32 	%rd6, %r1;
	add.s64 	%rd7, %rd5, %rd6;
	shl.b64 	%rd8, %rd7, 2;
	add.s64 	%rd9, %rd4, %rd8;
	ld.global.u32 	%r17, [%rd9+-4];
	add.s32 	%r18, %r16, %r1;
	mul.wide.s32 	%rd10, %r18, 4;
	add.s64 	%rd11, %rd4, %rd10;
	ld.global.u32 	%r19, [%rd11];
	add.s32 	%r20, %r19, %r17;
	ld.global.u32 	%r21, [%rd11+4];
	add.s32 	%r22, %r20, %r21;
	cvt.s64.s32 	%rd12, %r15;
	add.s64 	%rd13, %rd12, %rd6;
	shl.b64 	%rd14, %rd13, 2;
	add.s64 	%rd15, %rd4, %rd14;
	ld.global.u32 	%r23, [%rd15+-4];
	add.s32 	%r24, %r22, %r23;
	add.s32 	%r25, %r15, %r1;
	mul.wide.s32 	%rd16, %r25, 4;
	add.s64 	%rd17, %rd4, %rd16;
	ld.global.u32 	%r26, [%rd17];
	add.s32 	%r27, %r24, %r26;
	ld.global.u32 	%r28, [%rd17+4];
	add.s32 	%r29, %r27, %r28;
	sub.s32 	%r30, %r15, %r3;
	cvt.s64.s32 	%rd18, %r30;
	add.s64 	%rd19, %rd18, %rd6;
	shl.b64 	%rd20, %rd19, 2;
	add.s64 	%rd21, %rd4, %rd20;
	ld.global.u32 	%r31, [%rd21+-4];
	add.s32 	%r32, %r29, %r31;
	add.s32 	%r33, %r30, %r1;
	mul.wide.s32 	%rd22, %r33, 4;
	add.s64 	%rd23, %rd4, %rd22;
	ld.global.u32 	%r34, [%rd23];
	add.s32 	%r35, %r32, %r34;
	ld.global.u32 	%r36, [%rd23+4];
	add.s32 	%r37, %r35, %r36;
	mul.hi.s32 	%r38, %r37, 954437177;
	shr.u32 	%r39, %r38, 31;
	shr.s32 	%r40, %r38, 1;
	add.s32 	%r41, %r40, %r39;
	add.s64 	%rd24, %rd1, %rd16;
	setp.lt.s32 	%p11, %r37, -8;
	setp.gt.s32 	%p12, %r37, 2303;
	selp.b32 	%r42, 255, %r41, %p12;
	selp.b32 	%r43, 0, %r42, %p11;
	st.global.u32 	[%rd24], %r43;
$L__BB1_4:
	ret;

}
	// .globl	_Z6detectPiS_ii
.visible .entry _Z6detectPiS_ii(
	.param .u64 .ptr .align 1 _Z6detectPiS_ii_param_0,
	.param .u64 .ptr .align 1 _Z6detectPiS_ii_param_1,
	.param .u32 _Z6detectPiS_ii_param_2,
	.param .u32 _Z6detectPiS_ii_param_3
)
{
	.reg .pred 	%p<12>;
	.reg .b32 	%r<35>;
	.reg .b64 	%rd<20>;

	ld.param.u64 	%rd2, [_Z6detectPiS_ii_param_0];
	ld.param.u64 	%rd3, [_Z6detectPiS_ii_param_1];
	ld.param.u32 	%r3, [_Z6detectPiS_ii_param_2];
	ld.param.u32 	%r5, [_Z6detectPiS_ii_param_3];
	cvta.to.global.u64 	%rd1, %rd3;
	mov.u32 	%r6, %tid.x;
	mov.u32 	%r7, %ctaid.x;
	mov.u32 	%r8, %ntid.x;
	mad.lo.s32 	%r1, %r7, %r8, %r6;
	mov.u32 	%r9, %tid.y;
	mov.u32 	%r10, %ctaid.y;
	mov.u32 	%r11, %ntid.y;
	mad.lo.s32 	%r12, %r10, %r11, %r9;
	setp.ge.s32 	%p1, %r1, %r3;
	setp.ge.s32 	%p2, %r12, %r5;
	or.pred  	%p3, %p1, %p2;
	@%p3 bra 	$L__BB2_4;
	setp.ne.s32 	%p4, %r1, 0;
	add.s32 	%r13, %r3, -1;
	setp.ne.s32 	%p5, %r1, %r13;
	and.pred  	%p6, %p4, %p5;
	setp.ne.s32 	%p7, %r12, 0;
	and.pred  	%p8, %p7, %p6;
	add.s32 	%r14, %r5, -1;
	setp.ne.s32 	%p9, %r12, %r14;
	and.pred  	%p10, %p8, %p9;
	@%p10 bra 	$L__BB2_3;
	mad.lo.s32 	%r33, %r3, %r12, %r1;
	mul.wide.s32 	%rd18, %r33, 4;
	add.s64 	%rd19, %rd1, %rd18;
	mov.b32 	%r34, 0;
	st.global.u32 	[%rd19], %r34;
	bra.uni 	$L__BB2_4;
$L__BB2_3:
	cvta.to.global.u64 	%rd4, %rd2;
	mul.lo.s32 	%r15, %r3, %r12;
	cvt.s64.s32 	%rd5, %r15;
	cvt.s64.s32 	%rd6, %r1;
	add.s64 	%rd7, %rd6, %rd5;
	shl.b64 	%rd8, %rd7, 2;
	add.s64 	%rd9, %rd4, %rd8;
	ld.global.u32 	%r16, [%rd9+-4];
	ld.global.u32 	%r17, [%rd9+4];
	add.s32 	%r18, %r17, %r16;
	sub.s32 	%r19, %r15, %r3;
	add.s32 	%r20, %r19, %r1;
	mul.wide.s32 	%rd10, %r20, 4;
	add.s64 	%rd11, %rd4, %rd10;
	ld.global.u32 	%r21, [%rd11];
	add.s32 	%r22, %r18, %r21;
	shl.b32 	%r23, %r3, 1;
	add.s32 	%r24, %r20, %r23;
	mul.wide.s32 	%rd12, %r24, 4;
	add.s64 	%rd13, %rd4, %rd12;
	ld.global.u32 	%r25, [%rd13];
	add.s32 	%r26, %r22, %r25;
	add.s32 	%r27, %r15, %r1;
	mul.wide.s32 	%rd14, %r3, 4;
	add.s64 	%rd15, %rd11, %rd14;
	ld.global.u32 	%r28, [%rd15];
	shl.b32 	%r29, %r28, 2;
	sub.s32 	%r30, %r26, %r29;
	mul.wide.s32 	%rd16, %r27, 4;
	add.s64 	%rd17, %rd1, %rd16;
	setp.lt.s32 	%p11, %r30, 0;
	min.u32 	%r31, %r30, 255;
	selp.b32 	%r32, 0, %r31, %p11;
	st.global.u32 	[%rd17], %r32;
$L__BB2_4:
	ret;

}
	// .globl	_Z7enhancePiS_ii
.visible .entry _Z7enhancePiS_ii(
	.param .u64 .ptr .align 1 _Z7enhancePiS_ii_param_0,
	.param .u64 .ptr .align 1 _Z7enhancePiS_ii_param_1,
	.param .u32 _Z7enhancePiS_ii_param_2,
	.param .u32 _Z7enhancePiS_ii_param_3
)
{
	.reg .pred 	%p<12>;
	.reg .b32 	%r<33>;
	.reg .b64 	%rd<14>;

	ld.param.u64 	%rd2, [_Z7enhancePiS_ii_param_0];
	ld.param.u64 	%rd3, [_Z7enhancePiS_ii_param_1];
	ld.param.u32 	%r3, [_Z7enhancePiS_ii_param_2];
	ld.param.u32 	%r5, [_Z7enhancePiS_ii_param_3];
	cvta.to.global.u64 	%rd1, %rd3;
	mov.u32 	%r6, %tid.x;
	mov.u32 	%r7, %ctaid.x;
	mov.u32 	%r8, %ntid.x;
	mad.lo.s32 	%r1, %r7, %r8, %r6;
	mov.u32 	%r9, %tid.y;
	mov.u32 	%r10, %ctaid.y;
	mov.u32 	%r11, %ntid.y;
	mad.lo.s32 	%r12, %r10, %r11, %r9;
	setp.ge.s32 	%p1, %r1, %r3;
	setp.ge.s32 	%p2, %r12, %r5;
	or.pred  	%p3, %p1, %p2;
	@%p3 bra 	$L__BB3_4;
	setp.ne.s32 	%p4, %r1, 0;
	add.s32 	%r13, %r3, -1;
	setp.ne.s32 	%p5, %r1, %r13;
	and.pred  	%p6, %p4, %p5;
	setp.ne.s32 	%p7, %r12, 0;
	and.pred  	%p8, %p7, %p6;
	add.s32 	%r14, %r5, -1;
	setp.ne.s32 	%p9, %r12, %r14;
	and.pred  	%p10, %p8, %p9;
	@%p10 bra 	$L__BB3_3;
	mad.lo.s32 	%r31, %r3, %r12, %r1;
	mul.wide.s32 	%rd12, %r31, 4;
	add.s64 	%rd13, %rd1, %rd12;
	mov.b32 	%r32, 0;
	st.global.u32 	[%rd13], %r32;
	bra.uni 	$L__BB3_4;
$L__BB3_3:
	cvta.to.global.u64 	%rd4, %rd2;
	mul.lo.s32 	%r15, %r3, %r12;
	add.s32 	%r16, %r15, %r1;
	mul.wide.s32 	%rd5, %r16, 4;
	add.s64 	%rd6, %rd4, %rd5;
	ld.global.u32 	%r17, [%rd6];
	mul.lo.s32 	%r18, %r17, 5;
	ld.global.u32 	%r19, [%rd6+-4];
	ld.global.u32 	%r20, [%rd6+4];
	sub.s32 	%r21, %r15, %r3;
	add.s32 	%r22, %r21, %r1;
	mul.wide.s32 	%rd7, %r22, 4;
	add.s64 	%rd8, %rd4, %rd7;
	ld.global.u32 	%r23, [%rd8];
	mul.wide.s32 	%rd9, %r3, 4;
	add.s64 	%rd10, %rd6, %rd9;
	ld.global.u32 	%r24, [%rd10];
	add.s32 	%r25, %r19, %r20;
	add.s32 	%r26, %r25, %r23;
	add.s32 	%r27, %r26, %r24;
	sub.s32 	%r28, %r18, %r27;
	add.s64 	%rd11, %rd1, %rd5;
	setp.lt.s32 	%p11, %r28, 0;
	min.u32 	%r29, %r28, 255;
	selp.b32 	%r30, 0, %r29, %p11;
	st.global.u32 	[%rd11], %r30;
$L__BB3_4:
	ret;

}


// ===== COMPILED SASS (sm_100) =====

	.target	sm_100

	.elftype	@"ET_EXEC"


//--------------------- .note.nv.tkinfo           --------------------------
	.section	.note.nv.tkinfo,"",@"SHT_NOTE"
	.sectionflags	@"SHF_NOTE_NV_TKINFO"
	.tkinfo
        /*0018*/ 	.word	0x00000002
        /*0030*/ 	.string	""
        /*0030*/ 	.string	"ptxas"
        /*0030*/ 	.string	"Cuda compilation tools, release 13.0, V13.0.88"
        /*0030*/ 	.string	"Build cuda_13.0.r13.0/compiler.36424714_0"
        /*0030*/ 	.string	"-arch sm_100 -m 64 "



//--------------------- .note.nv.cuinfo           --------------------------
	.section	.note.nv.cuinfo,"",@"SHT_NOTE"
	.sectionflags	@"SHF_NOTE_NV_CUINFO"
        /*0018*/ 	.short	0x0002
        /*001a*/ 	.short	0x0064
        /*001c*/ 	.short	0x0082
	.zero		2


//--------------------- .nv.info                  --------------------------
	.section	.nv.info,"",@"SHT_CUDA_INFO"
	.align	4


	//----- nvinfo : EIATTR_REGCOUNT
	.align		4
        /*0000*/ 	.byte	0x04, 0x2f
        /*0002*/ 	.short	(.L_1 - .L_0)
	.align		4
.L_0:
        /*0004*/ 	.word	index@(_Z6invertPiS_ii)
        /*0008*/ 	.word	0x0000000a


	//----- nvinfo : EIATTR_FRAME_SIZE
	.align		4
.L_1:
        /*000c*/ 	.byte	0x04, 0x11
        /*000e*/ 	.short	(.L_3 - .L_2)
	.align		4
.L_2:
        /*0010*/ 	.word	index@(_Z6invertPiS_ii)
        /*0014*/ 	.word	0x00000000


	//----- nvinfo : EIATTR_REGCOUNT
	.align		4
.L_3:
        /*0018*/ 	.byte	0x04, 0x2f
        /*001a*/ 	.short	(.L_5 - .L_4)
	.align		4
.L_4:
        /*001c*/ 	.word	index@(_Z6smoothPiS_ii)
        /*0020*/ 	.word	0x00000018


	//----- nvinfo : EIATTR_FRAME_SIZE
	.align		4
.L_5:
        /*0024*/ 	.byte	0x04, 0x11
        /*0026*/ 	.short	(.L_7 - .L_6)
	.align		4
.L_6:
        /*0028*/ 	.word	index@(_Z6smoothPiS_ii)
        /*002c*/ 	.word	0x00000000


	//----- nvinfo : EIATTR_REGCOUNT
	.align		4
.L_7:
        /*0030*/ 	.byte	0x04, 0x2f
        /*0032*/ 	.short	(.L_9 - .L_8)
	.align		4
.L_8:
        /*0034*/ 	.word	index@(_Z6detectPiS_ii)
        /*0038*/ 	.word	0x00000012


	//----- nvinfo : EIATTR_FRAME_SIZE
	.align		4
.L_9:
        /*003c*/ 	.byte	0x04, 0x11
        /*003e*/ 	.short	(.L_11 - .L_10)
	.align		4
.L_10:
        /*0040*/ 	.word	index@(_Z6detectPiS_ii)
        /*0044*/ 	.word	0x00000000


	//----- nvinfo : EIATTR_REGCOUNT
	.align		4
.L_11:
        /*0048*/ 	.byte	0x04, 0x2f
        /*004a*/ 	.short	(.L_13 - .L_12)
	.align		4
.L_12:
        /*004c*/ 	.word	index@(_Z7enhancePiS_ii)
        /*0050*/ 	.word	0x00000010


	//----- nvinfo : EIATTR_FRAME_SIZE
	.align		4
.L_13:
        /*0054*/ 	.byte	0x04, 0x11
        /*0056*/ 	.short	(.L_15 - .L_14)
	.align		4
.L_14:
        /*0058*/ 	.word	index@(_Z7enhancePiS_ii)
        /*005c*/ 	.word	0x00000000


	//----- nvinfo : EIATTR_MIN_STACK_SIZE
	.align		4
.L_15:
        /*0060*/ 	.byte	0x04, 0x12
        /*0062*/ 	.short	(.L_17 - .L_16)
	.align		4
.L_16:
        /*0064*/ 	.word	index@(_Z7enhancePiS_ii)
        /*0068*/ 	.word	0x00000000


	//----- nvinfo : EIATTR_MIN_STACK_SIZE
	.align		4
.L_17:
        /*006c*/ 	.byte	0x04, 0x12
        /*006e*/ 	.short	(.L_19 - .L_18)
	.align		4
.L_18:
        /*0070*/ 	.word	index@(_Z6detectPiS_ii)
        /*0074*/ 	.word	0x00000000


	//----- nvinfo : EIATTR_MIN_STACK_SIZE
	.align		4
.L_19:
        /*0078*/ 	.byte	0x04, 0x12
        /*007a*/ 	.short	(.L_21 - .L_20)
	.align		4
.L_20:
        /*007c*/ 	.word	index@(_Z6smoothPiS_ii)
        /*0080*/ 	.word	0x00000000


	//----- nvinfo : EIATTR_MIN_STACK_SIZE
	.align		4
.L_21:
        /*0084*/ 	.byte	0x04, 0x12
        /*0086*/ 	.short	(.L_23 - .L_22)
	.align		4
.L_22:
        /*0088*/ 	.word	index@(_Z6invertPiS_ii)
        /*008c*/ 	.word	0x00000000
.L_23:


//--------------------- .nv.compat                --------------------------
	.section	.nv.compat,"",@"SHT_CUDA_COMPAT_INFO"
	.align	4
        /*0000*/ 	.byte	0x02, 0x09, 0x00, 0x00, 0x02, 0x02, 0x01, 0x00, 0x02, 0x05, 0x05, 0x00, 0x03, 0x07, 0x01, 0x01
        /*0010*/ 	.byte	0x02, 0x03, 0x00, 0x00, 0x02, 0x06, 0x01, 0x00, 0x04, 0x0b, 0x08, 0x00, 0x09, 0x00, 0x00, 0x00
        /*0020*/ 	.byte	0x00, 0x00, 0x00, 0x00


//--------------------- .nv.info._Z7enhancePiS_ii --------------------------
	.section	.nv.info._Z7enhancePiS_ii,"",@"SHT_CUDA_INFO"
	.sectionflags	@""
	.align	4


	//----- nvinfo : EIATTR_CUDA_API_VERSION
	.align		4
        /*0000*/ 	.byte	0x04, 0x37
        /*0002*/ 	.short	(.L_25 - .L_24)
.L_24:
        /*0004*/ 	.word	0x00000082


	//----- nvinfo : EIATTR_KPARAM_INFO
	.align		4
.L_25:
        /*0008*/ 	.byte	0x04, 0x17
        /*000a*/ 	.short	(.L_27 - .L_26)
.L_26:
        /*000c*/ 	.word	0x00000000
        /*0010*/ 	.short	0x0003
        /*0012*/ 	.short	0x0014
        /*0014*/ 	.byte	0x00, 0xf0, 0x11, 0x00


	//----- nvinfo : EIATTR_KPARAM_INFO
	.align		4
.L_27:
        /*0018*/ 	.byte	0x04, 0x17
        /*001a*/ 	.short	(.L_29 - .L_28)
.L_28:
        /*001c*/ 	.word	0x00000000
        /*0020*/ 	.short	0x0002
        /*0022*/ 	.short	0x0010
        /*0024*/ 	.byte	0x00, 0xf0, 0x11, 0x00


	//----- nvinfo : EIATTR_KPARAM_INFO
	.align		4
.L_29:
        /*0028*/ 	.byte	0x04, 0x17
        /*002a*/ 	.short	(.L_31 - .L_30)
.L_30:
        /*002c*/ 	.word	0x00000000
        /*0030*/ 	.short	0x0001
        /*0032*/ 	.short	0x0008
        /*0034*/ 	.byte	0x00, 0xf5, 0x21, 0x00


	//----- nvinfo : EIATTR_KPARAM_INFO
	.align		4
.L_31:
        /*0038*/ 	.byte	0x04, 0x17
        /*003a*/ 	.short	(.L_33 - .L_32)
.L_32:
        /*003c*/ 	.word	0x00000000
        /*0040*/ 	.short	0x0000
        /*0042*/ 	.short	0x0000
        /*0044*/ 	.byte	0x00, 0xf5, 0x21, 0x00


	//----- nvinfo : EIATTR_SPARSE_MMA_MASK
	.align		4
.L_33:
        /*0048*/ 	.byte	0x03, 0x50
        /*004a*/ 	.short	0x0000


	//----- nvinfo : EIATTR_MAXREG_COUNT
	.align		4
        /*004c*/ 	.byte	0x03, 0x1b
        /*004e*/ 	.short	0x00ff


	//----- nvinfo : EIATTR_MERCURY_ISA_VERSION
	.align		4
        /*0050*/ 	.byte	0x03, 0x5f
        /*0052*/ 	.short	0x0101


	//----- nvinfo : EIATTR_VRC_CTA_INIT_COUNT
	.align		4
        /*0054*/ 	.byte	0x02, 0x4a
	.zero		1
	.zero		1


	//----- nvinfo : EIATTR_EXIT_INSTR_OFFSETS
	.align		4
        /*0058*/ 	.byte	0x04, 0x1c
        /*005a*/ 	.short	(.L_35 - .L_34)


	//   ....[0]....
.L_34:
        /*005c*/ 	.word	0x000000c0


	//   ....[1]....
        /*0060*/ 	.word	0x00000180


	//   ....[2]....
        /*0064*/ 	.word	0x000002e0


	//----- nvinfo : EIATTR_CBANK_PARAM_SIZE
	.align		4
.L_35:
        /*0068*/ 	.byte	0x03, 0x19
        /*006a*/ 	.short	0x0018


	//----- nvinfo : EIATTR_PARAM_CBANK
	.align		4
        /*006c*/ 	.byte	0x04, 0x0a
        /*006e*/ 	.short	(.L_37 - .L_36)
	.align		4
.L_36:
        /*0070*/ 	.word	index@(.nv.constant0._Z7enhancePiS_ii)
        /*0074*/ 	.short	0x0380
        /*0076*/ 	.short	0x0018


	//----- nvinfo : EIATTR_SW_WAR
	.align		4
.L_37:
        /*0078*/ 	.byte	0x04, 0x36
        /*007a*/ 	.short	(.L_39 - .L_38)
.L_38:
        /*007c*/ 	.word	0x00000008
.L_39:


//--------------------- .nv.info._Z6detectPiS_ii  --------------------------
	.section	.nv.info._Z6detectPiS_ii,"",@"SHT_CUDA_INFO"
	.sectionflags	@""
	.align	4


	//----- nvinfo : EIATTR_CUDA_API_VERSION
	.align		4
        /*0000*/ 	.byte	0x04, 0x37
        /*0002*/ 	.short	(.L_41 - .L_40)
.L_40:
        /*0004*/ 	.word	0x00000082


	//----- nvinfo : EIATTR_KPARAM_INFO
	.align		4
.L_41:
        /*0008*/ 	.byte	0x04, 0x17
        /*000a*/ 	.short	(.L_43 - .L_42)
.L_42:
        /*000c*/ 	.word	0x00000000
        /*0010*/ 	.short	0x0003
        /*0012*/ 	.short	0x0014
        /*0014*/ 	.byte	0x00, 0xf0, 0x11, 0x00


	//----- nvinfo : EIATTR_KPARAM_INFO
	.align		4
.L_43:
        /*0018*/ 	.byte	0x04, 0x17
        /*001a*/ 	.short	(.L_45 - .L_44)
.L_44:
        /*001c*/ 	.word	0x00000000
        /*0020*/ 	.short	0x0002
        /*0022*/ 	.short	0x0010
        /*0024*/ 	.byte	0x00, 0xf0, 0x11, 0x00


	//----- nvinfo : EIATTR_KPARAM_INFO
	.align		4
.L_45:
        /*0028*/ 	.byte	0x04, 0x17
        /*002a*/ 	.short	(.L_47 - .L_46)
.L_46:
        /*002c*/ 	.word	0x00000000
        /*0030*/ 	.short	0x0001
        /*0032*/ 	.short	0x0008
        /*0034*/ 	.byte	0x00, 0xf5, 0x21, 0x00


	//----- nvinfo : EIATTR_KPARAM_INFO
	.align		4
.L_47:
        /*0038*/ 	.byte	0x04, 0x17
        /*003a*/ 	.short	(.L_49 - .L_48)
.L_48:
        /*003c*/ 	.word	0x00000000
        /*0040*/ 	.short	0x0000
        /*0042*/ 	.short	0x0000
        /*0044*/ 	.byte	0x00, 0xf5, 0x21, 0x00


	//----- nvinfo : EIATTR_SPARSE_MMA_MASK
	.align		4
.L_49:
        /*0048*/ 	.byte	0x03, 0x50
        /*004a*/ 	.short	0x0000


	//----- nvinfo : EIATTR_MAXREG_COUNT
	.align		4
        /*004c*/ 	.byte	0x03, 0x1b
        /*004e*/ 	.short	0x00ff


	//----- nvinfo : EIATTR_MERCURY_ISA_VERSION
	.align		4
        /*0050*/ 	.byte	0x03, 0x5f
        /*0052*/ 	.short	0x0101


	//----- nvinfo : EIATTR_VRC_CTA_INIT_COUNT
	.align		4
        /*0054*/ 	.byte	0x02, 0x4a
	.zero		1
	.zero		1


	//----- nvinfo : EIATTR_EXIT_INSTR_OFFSETS
	.align		4
        /*0058*/ 	.byte	0x04, 0x1c
        /*005a*/ 	.short	(.L_51 - .L_50)


	//   ....[0]....
.L_50:
        /*005c*/ 	.word	0x000000c0


	//   ....[1]....
        /*0060*/ 	.word	0x00000180


	//   ....[2]....
        /*0064*/ 	.word	0x00000350


	//----- nvinfo : EIATTR_CBANK_PARAM_SIZE
	.align		4
.L_51:
        /*0068*/ 	.byte	0x03, 0x19
        /*006a*/ 	.short	0x0018


	//----- nvinfo : EIATTR_PARAM_CBANK
	.align		4
        /*006c*/ 	.byte	0x04, 0x0a
        /*006e*/ 	.short	(.L_53 - .L_52)
	.align		4
.L_52:
        /*0070*/ 	.word	index@(.nv.constant0._Z6detectPiS_ii)
        /*0074*/ 	.short	0x0380
        /*0076*/ 	.short	0x0018


	//----- nvinfo : EIATTR_SW_WAR
	.align		4
.L_53:
        /*0078*/ 	.byte	0x04, 0x36
        /*007a*/ 	.short	(.L_55 - .L_54)
.L_54:
        /*007c*/ 	.word	0x00000008
.L_55:


//--------------------- .nv.info._Z6smoothPiS_ii  --------------------------
	.section	.nv.info._Z6smoothPiS_ii,"",@"SHT_CUDA_INFO"
	.sectionflags	@""
	.align	4


	//----- nvinfo : EIATTR_CUDA_API_VERSION
	.align		4
        /*0000*/ 	.byte	0x04, 0x37
        /*0002*/ 	.short	(.L_57 - .L_56)
.L_56:
        /*0004*/ 	.word	0x00000082


	//----- nvinfo : EIATTR_KPARAM_INFO
	.align		4
.L_57:
        /*0008*/ 	.byte	0x04, 0x17
        /*000a*/ 	.short	(.L_59 - .L_58)
.L_58:
        /*000c*/ 	.word	0x00000000
        /*0010*/ 	.short	0x0003
        /*0012*/ 	.short	0x0014
        /*0014*/ 	.byte	0x00, 0xf0, 0x11, 0x00


	//----- nvinfo : EIATTR_KPARAM_INFO
	.align		4
.L_59:
        /*0018*/ 	.byte	0x04, 0x17
        /*001a*/ 	.short	(.L_61 - .L_60)
.L_60:
        /*001c*/ 	.word	0x00000000
        /*0020*/ 	.short	0x0002
        /*0022*/ 	.short	0x0010
        /*0024*/ 	.byte	0x00, 0xf0, 0x11, 0x00


	//----- nvinfo : EIATTR_KPARAM_INFO
	.align		4
.L_61:
        /*0028*/ 	.byte	0x04, 0x17
        /*002a*/ 	.short	(.L_63 - .L_62)
.L_62:
        /*002c*/ 	.word	0x00000000
        /*0030*/ 	.short	0x0001
        /*0032*/ 	.short	0x0008
        /*0034*/ 	.byte	0x00, 0xf5, 0x21, 0x00


	//----- nvinfo : EIATTR_KPARAM_INFO
	.align		4
.L_63:
        /*0038*/ 	.byte	0x04, 0x17
        /*003a*/ 	.short	(.L_65 - .L_64)
.L_64:
        /*003c*/ 	.word	0x00000000
        /*0040*/ 	.short	0x0000
        /*0042*/ 	.short	0x0000
        /*0044*/ 	.byte	0x00, 0xf5, 0x21, 0x00


	//----- nvinfo : EIATTR_SPARSE_MMA_MASK
	.align		4
.L_65:
        /*0048*/ 	.byte	0x03, 0x50
        /*004a*/ 	.short	0x0000


	//----- nvinfo : EIATTR_MAXREG_COUNT
	.align		4
        /*004c*/ 	.byte	0x03, 0x1b
        /*004e*/ 	.short	0x00ff


	//----- nvinfo : EIATTR_MERCURY_ISA_VERSION
	.align		4
        /*0050*/ 	.byte	0x03, 0x5f
        /*0052*/ 	.short	0x0101


	//----- nvinfo : EIATTR_VRC_CTA_INIT_COUNT
	.align		4
        /*0054*/ 	.byte	0x02, 0x4a
	.zero		1
	.zero		1


	//----- nvinfo : EIATTR_EXIT_INSTR_OFFSETS
	.align		4
        /*0058*/ 	.byte	0x04, 0x1c
        /*005a*/ 	.short	(.L_67 - .L_66)


	//   ....[0]....
.L_66:
        /*005c*/ 	.word	0x000000c0


	//   ....[1]....
        /*0060*/ 	.word	0x00000180


	//   ....[2]....
        /*0064*/ 	.word	0x00000480


	//----- nvinfo : EIATTR_CBANK_PARAM_SIZE
	.align		4
.L_67:
        /*0068*/ 	.byte	0x03, 0x19
        /*006a*/ 	.short	0x0018


	//----- nvinfo : EIATTR_PARAM_CBANK
	.align		4
        /*006c*/ 	.byte	0x04, 0x0a
        /*006e*/ 	.short	(.L_69 - .L_68)
	.align		4
.L_68:
        /*0070*/ 	.word	index@(.nv.constant0._Z6smoothPiS_ii)
        /*0074*/ 	.short	0x0380
        /*0076*/ 	.short	0x0018


	//----- nvinfo : EIATTR_SW_WAR
	.align		4
.L_69:
        /*0078*/ 	.byte	0x04, 0x36
        /*007a*/ 	.short	(.L_71 - .L_70)
.L_70:
        /*007c*/ 	.word	0x00000008
.L_71:


//--------------------- .nv.info._Z6invertPiS_ii  --------------------------
	.section	.nv.info._Z6invertPiS_ii,"",@"SHT_CUDA_INFO"
	.sectionflags	@""
	.align	4


	//----- nvinfo : EIATTR_CUDA_API_VERSION
	.align		4
        /*0000*/ 	.byte	0x04, 0x37
        /*0002*/ 	.short	(.L_73 - .L_72)
.L_72:
        /*0004*/ 	.word	0x00000082


	//----- nvinfo : EIATTR_KPARAM_INFO
	.align		4
.L_73:
        /*0008*/ 	.byte	0x04, 0x17
        /*000a*/ 	.short	(.L_75 - .L_74)
.L_74:
        /*000c*/ 	.word	0x00000000
        /*0010*/ 	.short	0x0003
        /*0012*/ 	.short	0x0014
        /*0014*/ 	.byte	0x00, 0xf0, 0x11, 0x00


	//----- nvinfo : EIATTR_KPARAM_INFO
	.align		4
.L_75:
        /*0018*/ 	.byte	0x04, 0x17
        /*001a*/ 	.short	(.L_77 - .L_76)
.L_76:
        /*001c*/ 	.word	0x00000000
        /*0020*/ 	.short	0x0002
        /*0022*/ 	.short	0x0010
        /*0024*/ 	.byte	0x00, 0xf0, 0x11, 0x00


	//----- nvinfo : EIATTR_KPARAM_INFO
	.align		4
.L_77:
        /*0028*/ 	.byte	0x04, 0x17
        /*002a*/ 	.short	(.L_79 - .L_78)
.L_78:
        /*002c*/ 	.word	0x00000000
        /*0030*/ 	.short	0x0001
        /*0032*/ 	.short	0x0008
        /*0034*/ 	.byte	0x00, 0xf5, 0x21, 0x00


	//----- nvinfo : EIATTR_KPARAM_INFO
	.align		4
.L_79:
        /*0038*/ 	.byte	0x04, 0x17
        /*003a*/ 	.short	(.L_81 - .L_80)
.L_80:
        /*003c*/ 	.word	0x00000000
        /*0040*/ 	.short	0x0000
        /*0042*/ 	.short	0x0000
        /*0044*/ 	.byte	0x00, 0xf5, 0x21, 0x00


	//----- nvinfo : EIATTR_SPARSE_MMA_MASK
	.align		4
.L_81:
        /*0048*/ 	.byte	0x03, 0x50
        /*004a*/ 	.short	0x0000


	//----- nvinfo : EIATTR_MAXREG_COUNT
	.align		4
        /*004c*/ 	.byte	0x03, 0x1b
        /*004e*/ 	.short	0x00ff


	//----- nvinfo : EIATTR_MERCURY_ISA_VERSION
	.align		4
        /*0050*/ 	.byte	0x03, 0x5f
        /*0052*/ 	.short	0x0101


	//----- nvinfo : EIATTR_VRC_CTA_INIT_COUNT
	.align		4
        /*0054*/ 	.byte	0x02, 0x4a
	.zero		1
	.zero		1


	//----- nvinfo : EIATTR_EXIT_INSTR_OFFSETS
	.align		4
        /*0058*/ 	.byte	0x04, 0x1c
        /*005a*/ 	.short	(.L_83 - .L_82)


	//   ....[0]....
.L_82:
        /*005c*/ 	.word	0x000000c0


	//   ....[1]....
        /*0060*/ 	.word	0x00000160


	//----- nvinfo : EIATTR_CBANK_PARAM_SIZE
	.align		4
.L_83:
        /*0064*/ 	.byte	0x03, 0x19
        /*0066*/ 	.short	0x0018


	//----- nvinfo : EIATTR_PARAM_CBANK
	.align		4
        /*0068*/ 	.byte	0x04, 0x0a
        /*006a*/ 	.short	(.L_85 - .L_84)
	.align		4
.L_84:
        /*006c*/ 	.word	index@(.nv.constant0._Z6invertPiS_ii)
        /*0070*/ 	.short	0x0380
        /*0072*/ 	.short	0x0018


	//----- nvinfo : EIATTR_SW_WAR
	.align		4
.L_85:
        /*0074*/ 	.byte	0x04, 0x36
        /*0076*/ 	.short	(.L_87 - .L_86)
.L_86:
        /*0078*/ 	.word	0x00000008
.L_87:


//--------------------- .nv.callgraph             --------------------------
	.section	.nv.callgraph,"",@"SHT_CUDA_CALLGRAPH"
	.align	4
	.sectionentsize	8
	.align		4
        /*0000*/ 	.word	0x00000000
	.align		4
        /*0004*/ 	.word	0xffffffff
	.align		4
        /*0008*/ 	.word	0x00000000
	.align		4
        /*000c*/ 	.word	0xfffffffe
	.align		4
        /*0010*/ 	.word	0x00000000
	.align		4
        /*0014*/ 	.word	0xfffffffd
	.align		4
        /*0018*/ 	.word	0x00000000
	.align		4
        /*001c*/ 	.word	0xfffffffc


//--------------------- .text._Z7enhancePiS_ii    --------------------------
	.section	.text._Z7enhancePiS_ii,"ax",@progbits
	.align	128
        .global         _Z7enhancePiS_ii
        .type           _Z7enhancePiS_ii,@function
        .size           _Z7enhancePiS_ii,(.L_x_4 - _Z7enhancePiS_ii)
        .other          _Z7enhancePiS_ii,@"STO_CUDA_ENTRY STV_DEFAULT"
_Z7enhancePiS_ii:
.text._Z7enhancePiS_ii:
[----:B------:R-:W-:Y:S01]  /*0000*/  LDC R1, c[0x0][0x37c] ;  /* 0x0000df00ff017b82 */ /* 0x000fe20000000800 */
[----:B------:R-:W0:Y:S07]  /*0010*/  S2R R0, SR_TID.Y ;  /* 0x0000000000007919 */ /* 0x000e2e0000002200 */
[----:B------:R-:W1:Y:S01]  /*0020*/  LDC R4, c[0x0][0x360] ;  /* 0x0000d800ff047b82 */ /* 0x000e620000000800 */
[----:B------:R-:W1:Y:S07]  /*0030*/  S2R R9, SR_TID.X ;  /* 0x0000000000097919 */ /* 0x000e6e0000002100 */
[----:B------:R-:W0:Y:S08]  /*0040*/  S2UR UR5, SR_CTAID.Y ;  /* 0x00000000000579c3 */ /* 0x000e300000002600 */
[----:B------:R-:W0:Y:S08]  /*0050*/  LDC R5, c[0x0][0x364] ;  /* 0x0000d900ff057b82 */ /* 0x000e300000000800 */
[----:B------:R-:W1:Y:S08]  /*0060*/  S2UR UR4, SR_CTAID.X ;  /* 0x00000000000479c3 */ /* 0x000e700000002500 */
[----:B------:R-:W2:Y:S01]  /*0070*/  LDC.64 R2, c[0x0][0x390] ;  /* 0x0000e400ff027b82 */ /* 0x000ea20000000a00 */
[----:B0-----:R-:W-:-:S02]  /*0080*/  IMAD R0, R5, UR5, R0 ;  /* 0x0000000505007c24 */ /* 0x001fc4000f8e0200 */
[----:B-1----:R-:W-:-:S03]  /*0090*/  IMAD R9, R4, UR4, R9 ;  /* 0x0000000404097c24 */ /* 0x002fc6000f8e0209 */
[----:B--2---:R-:W-:-:S04]  /*00a0*/  ISETP.GE.AND P0, PT, R0, R3, PT ;  /* 0x000000030000720c */ /* 0x004fc80003f06270 */
[----:B------:R-:W-:-:S13]  /*00b0*/  ISETP.GE.OR P0, PT, R9, R2, P0 ;  /* 0x000000020900720c */ /* 0x000fda0000706670 */
[----:B------:R-:W-:Y:S05]  /*00c0*/  @P0 EXIT ;  /* 0x000000000000094d */ /* 0x000fea0003800000 */
[----:B------:R-:W-:Y:S01]  /*00d0*/  IADD3 R4, PT, PT, R2, -0x1, RZ ;  /* 0xffffffff02047810 */ /* 0x000fe20007ffe0ff */
[----:B------:R-:W0:Y:S01]  /*00e0*/  LDCU.64 UR4, c[0x0][0x358] ;  /* 0x00006b00ff0477ac */ /* 0x000e220008000a00 */
[----:B------:R-:W-:Y:S02]  /*00f0*/  IADD3 R3, PT, PT, R3, -0x1, RZ ;  /* 0xffffffff03037810 */ /* 0x000fe40007ffe0ff */
[----:B------:R-:W-:-:S04]  /*0100*/  ISETP.NE.AND P0, PT, R9, R4, PT ;  /* 0x000000040900720c */ /* 0x000fc80003f05270 */
[----:B------:R-:W-:-:S04]  /*0110*/  ISETP.NE.AND P0, PT, R9, RZ, P0 ;  /* 0x000000ff0900720c */ /* 0x000fc80000705270 */
[----:B------:R-:W-:-:S04]  /*0120*/  ISETP.NE.AND P0, PT, R0, RZ, P0 ;  /* 0x000000ff0000720c */ /* 0x000fc80000705270 */
[----:B------:R-:W-:-:S13]  /*0130*/  ISETP.NE.AND P0, PT, R0, R3, P0 ;  /* 0x000000030000720c */ /* 0x000fda0000705270 */
[----:B------:R-:W1:Y:S01]  /*0140*/  @!P0 LDC.64 R4, c[0x0][0x388] ;  /* 0x0000e200ff048b82 */ /* 0x000e620000000a00 */
[----:B------:R-:W-:-:S04]  /*0150*/  @!P0 IMAD R3, R0, R2, R9 ;  /* 0x0000000200038224 */ /* 0x000fc800078e0209 */
[----:B-1----:R-:W-:-:S05]  /*0160*/  @!P0 IMAD.WIDE R4, R3, 0x4, R4 ;  /* 0x0000000403048825 */ /* 0x002fca00078e0204 */
[----:B0-----:R0:W-:Y:S01]  /*0170*/  @!P0 STG.E desc[UR4][R4.64], RZ ;  /* 0x000000ff04008986 */ /* 0x0011e2000c101904 */
[----:B------:R-:W-:Y:S05]  /*0180*/  @!P0 EXIT ;  /* 0x000000000000894d */ /* 0x000fea0003800000 */
[----:B------:R-:W1:Y:S01]  /*0190*/  LDC.64 R6, c[0x0][0x380] ;  /* 0x0000e000ff067b82 */ /* 0x000e620000000a00 */
[CC--:B0-----:R-:W-:Y:S02]  /*01a0*/  IMAD R4, R0.reuse, R2.reuse, -R2 ;  /* 0x0000000200047224 */ /* 0x0c1fe400078e0a02 */
[----:B------:R-:W-:-:S03]  /*01b0*/  IMAD R13, R0, R2, R9 ;  /* 0x00000002000d7224 */ /* 0x000fc600078e0209 */
[----:B------:R-:W-:Y:S01]  /*01c0*/  IADD3 R9, PT, PT, R9, R4, RZ ;  /* 0x0000000409097210 */ /* 0x000fe20007ffe0ff */
[----:B-1----:R-:W-:-:S04]  /*01d0*/  IMAD.WIDE R4, R13, 0x4, R6 ;  /* 0x000000040d047825 */ /* 0x002fc800078e0206 */
[----:B------:R-:W-:Y:S01]  /*01e0*/  IMAD.WIDE R6, R9, 0x4, R6 ;  /* 0x0000000409067825 */ /* 0x000fe200078e0206 */
[----:B------:R-:W2:Y:S01]  /*01f0*/  LDG.E R10, desc[UR4][R4.64+-0x4] ;  /* 0xfffffc04040a7981 */ /* 0x000ea2000c1e1900 */
[----:B------:R-:W0:Y:S02]  /*0200*/  LDC.64 R8, c[0x0][0x388] ;  /* 0x0000e200ff087b82 */ /* 0x000e240000000a00 */
[----:B------:R-:W-:Y:S01]  /*0210*/  IMAD.WIDE R2, R2, 0x4, R4 ;  /* 0x0000000402027825 */ /* 0x000fe200078e0204 */
[----:B------:R-:W2:Y:S04]  /*0220*/  LDG.E R11, desc[UR4][R4.64+0x4] ;  /* 0x00000404040b7981 */ /* 0x000ea8000c1e1900 */
[----:B------:R-:W2:Y:S04]  /*0230*/  LDG.E R6, desc[UR4][R6.64] ;  /* 0x0000000406067981 */ /* 0x000ea8000c1e1900 */
[----:B------:R-:W3:Y:S04]  /*0240*/  LDG.E R2, desc[UR4][R2.64] ;  /* 0x0000000402027981 */ /* 0x000ee8000c1e1900 */
[----:B------:R-:W4:Y:S01]  /*0250*/  LDG.E R0, desc[UR4][R4.64] ;  /* 0x0000000404007981 */ /* 0x000f22000c1e1900 */
[----:B0-----:R-:W-:Y:S01]  /*0260*/  IMAD.WIDE R8, R13, 0x4, R8 ;  /* 0x000000040d087825 */ /* 0x001fe200078e0208 */
[----:B--2---:R-:W-:-:S04]  /*0270*/  IADD3 R11, PT, PT, R6, R10, R11 ;  /* 0x0000000a060b7210 */ /* 0x004fc80007ffe00b */
[----:B---3--:R-:W-:-:S05]  /*0280*/  IADD3 R11, PT, PT, R2, R11, RZ ;  /* 0x0000000b020b7210 */ /* 0x008fca0007ffe0ff */
[----:B----4-:R-:W-:-:S05]  /*0290*/  IMAD R0, R0, 0x5, -R11 ;  /* 0x0000000500007824 */ /* 0x010fca00078e0a0b */
[C---:B------:R-:W-:Y:S02]  /*02a0*/  ISETP.GE.AND P0, PT, R0.reuse, RZ, PT ;  /* 0x000000ff0000720c */ /* 0x040fe40003f06270 */
[----:B------:R-:W-:-:S04]  /*02b0*/  VIMNMX.U32 R0, PT, PT, R0, 0xff, PT ;  /* 0x000000ff00007848 */ /* 0x000fc80003fe0000 */
[----:B------:R-:W-:-:S05]  /*02c0*/  SEL R7, R0, RZ, P0 ;  /* 0x000000ff00077207 */ /* 0x000fca0000000000 */
[----:B------:R-:W-:Y:S01]  /*02d0*/  STG.E desc[UR4][R8.64], R7 ;  /* 0x0000000708007986 */ /* 0x000fe2000c101904 */
[----:B------:R-:W-:Y:S05]  /*02e0*/  EXIT ;  /* 0x000000000000794d */ /* 0x000fea0003800000 */
.L_x_0:
[----:B------:R-:W-:-:S00]  /*02f0*/  BRA `(.L_x_0) ;  /* 0xfffffffc00fc7947 */ /* 0x000fc0000383ffff */
[----:B------:R-:W-:-:S00]  /*0300*/  NOP ;  /* 0x0000000000007918 */ /* 0x000fc00000000000 */
[----:B------:R-:W-:-:S00]  /*0310*/  NOP ;  /* 0x0000000000007918 */ /* 0x000fc00000000000 */
[----:B------:R-:W-:-:S00]  /*0320*/  NOP ;  /* 0x0000000000007918 */ /* 0x000fc00000000000 */
[----:B------:R-:W-:-:S00]  /*0330*/  NOP ;  /* 0x0000000000007918 */ /* 0x000fc00000000000 */
[----:B------:R-:W-:-:S00]  /*0340*/  NOP ;  /* 0x0000000000007918 */ /* 0x000fc00000000000 */
[----:B------:R-:W-:-:S00]  /*0350*/  NOP ;  /* 0x0000000000007918 */ /* 0x000fc00000000000 */
[----:B------:R-:W-:-:S00]  /*0360*/  NOP ;  /* 0x0000000000007918 */ /* 0x000fc00000000000 */
[----:B------:R-:W-:-:S00]  /*0370*/  NOP ;  /* 0x0000000000007918 */ /* 0x000fc00000000000 */
.L_x_4:


//--------------------- .text._Z6detectPiS_ii     --------------------------
	.section	.text._Z6detectPiS_ii,"ax",@progbits
	.align	128
        .global         _Z6detectPiS_ii
        .type           _Z6detectPiS_ii,@function
        .size           _Z6detectPiS_ii,(.L_x_5 - _Z6detectPiS_ii)
        .other          _Z6detectPiS_ii,@"STO_CUDA_ENTRY STV_DEFAULT"
_Z6detectPiS_ii:
.text._Z6detectPiS_ii:
        /* <DEDUP_REMOVED lines=13> */
[----:B------:R-:W-:Y:S01]  /*00d0*/  VIADD R4, R2, 0xffffffff ;  /* 0xffffffff02047836 */ /* 0x000fe20000000000 */
[----:B------:R-:W0:Y:S01]  /*00e0*/  LDCU.64 UR4, c[0x0][0x358] ;  /* 0x00006b00ff0477ac */ /* 0x000e220008000a00 */
[----:B------:R-:W-:-:S03]  /*00f0*/  VIADD R3, R3, 0xffffffff ;  /* 0xffffffff03037836 */ /* 0x000fc60000000000 */
        /* <DEDUP_REMOVED lines=9> */
[----:B------:R-:W0:Y:S01]  /*0190*/  LDCU.64 UR6, c[0x0][0x380] ;  /* 0x00007000ff0677ac */ /* 0x000e220008000a00 */
[----:B------:R-:W1:Y:S01]  /*01a0*/  LDC.64 R10, c[0x0][0x380] ;  /* 0x0000e000ff0a7b82 */ /* 0x000e620000000a00 */
[----:B------:R-:W-:Y:S01]  /*01b0*/  IMAD R0, R0, R2, RZ ;  /* 0x0000000200007224 */ /* 0x000fe200078e02ff */
[----:B------:R-:W-:-:S04]  /*01c0*/  SHF.R.S32.HI R3, RZ, 0x1f, R5 ;  /* 0x0000001fff037819 */ /* 0x000fc80000011405 */
[C---:B------:R-:W-:Y:S02]  /*01d0*/  IADD3 R4, P0, PT, R5.reuse, R0, RZ ;  /* 0x0000000005047210 */ /* 0x040fe40007f1e0ff */
[----:B------:R-:W-:Y:S01]  /*01e0*/  IADD3 R9, PT, PT, R5, -R2, R0 ;  /* 0x8000000205097210 */ /* 0x000fe20007ffe000 */
[----:B------:R-:W2:Y:S01]  /*01f0*/  LDC.64 R12, c[0x0][0x388] ;  /* 0x0000e200ff0c7b82 */ /* 0x000ea20000000a00 */
[----:B------:R-:W-:Y:S02]  /*0200*/  LEA.HI.X.SX32 R3, R0, R3, 0x1, P0 ;  /* 0x0000000300037211 */ /* 0x000fe400000f0eff */
[----:B0-----:R-:W-:-:S04]  /*0210*/  LEA R6, P0, R4, UR6, 0x2 ;  /* 0x0000000604067c11 */ /* 0x001fc8000f8010ff */
[----:B------:R-:W-:Y:S01]  /*0220*/  LEA.HI.X R7, R4, UR7, R3, 0x2, P0 ;  /* 0x0000000704077c11 */ /* 0x000fe200080f1403 */
[C---:B------:R-:W-:Y:S02]  /*0230*/  IMAD R3, R2.reuse, 0x2, R9 ;  /* 0x0000000202037824 */ /* 0x040fe400078e0209 */
[--C-:B-1----:R-:W-:Y:S02]  /*0240*/  IMAD.WIDE R8, R9, 0x4, R10.reuse ;  /* 0x0000000409087825 */ /* 0x102fe400078e020a */
[----:B------:R-:W3:Y:S02]  /*0250*/  LDG.E R4, desc[UR4][R6.64+-0x4] ;  /* 0xfffffc0406047981 */ /* 0x000ee4000c1e1900 */
[----:B------:R-:W-:Y:S02]  /*0260*/  IMAD.WIDE R10, R3, 0x4, R10 ;  /* 0x00000004030a7825 */ /* 0x000fe400078e020a */
[----:B------:R-:W3:Y:S04]  /*0270*/  LDG.E R15, desc[UR4][R6.64+0x4] ;  /* 0x00000404060f7981 */ /* 0x000ee8000c1e1900 */
[----:B------:R-:W3:Y:S01]  /*0280*/  LDG.E R14, desc[UR4][R8.64] ;  /* 0x00000004080e7981 */ /* 0x000ee2000c1e1900 */
[----:B------:R-:W-:-:S03]  /*0290*/  IMAD.WIDE R2, R2, 0x4, R8 ;  /* 0x0000000402027825 */ /* 0x000fc600078e0208 */
[----:B------:R-:W4:Y:S04]  /*02a0*/  LDG.E R11, desc[UR4][R10.64] ;  /* 0x000000040a0b7981 */ /* 0x000f28000c1e1900 */
[----:B------:R-:W5:Y:S01]  /*02b0*/  LDG.E R3, desc[UR4][R2.64] ;  /* 0x0000000402037981 */ /* 0x000f62000c1e1900 */
[----:B------:R-:W-:Y:S01]  /*02c0*/  IMAD.IADD R5, R5, 0x1, R0 ;  /* 0x0000000105057824 */ /* 0x000fe200078e0200 */
[----:B---3--:R-:W-:-:S05]  /*02d0*/  IADD3 R4, PT, PT, R14, R15, R4 ;  /* 0x0000000f0e047210 */ /* 0x008fca0007ffe004 */
[----:B----4-:R-:W-:-:S04]  /*02e0*/  IMAD.IADD R4, R4, 0x1, R11 ;  /* 0x0000000104047824 */ /* 0x010fc800078e020b */
[----:B-----5:R-:W-:-:S05]  /*02f0*/  IMAD R4, R3, -0x4, R4 ;  /* 0xfffffffc03047824 */ /* 0x020fca00078e0204 */
[C---:B------:R-:W-:Y:S02]  /*0300*/  ISETP.GE.AND P0, PT, R4.reuse, RZ, PT ;  /* 0x000000ff0400720c */ /* 0x040fe40003f06270 */
[----:B------:R-:W-:Y:S01]  /*0310*/  VIMNMX.U32 R0, PT, PT, R4, 0xff, PT ;  /* 0x000000ff04007848 */ /* 0x000fe20003fe0000 */
[----:B--2---:R-:W-:-:S03]  /*0320*/  IMAD.WIDE R4, R5, 0x4, R12 ;  /* 0x0000000405047825 */ /* 0x004fc600078e020c */
[----:B------:R-:W-:-:S05]  /*0330*/  SEL R7, R0, RZ, P0 ;  /* 0x000000ff00077207 */ /* 0x000fca0000000000 */
[----:B------:R-:W-:Y:S01]  /*0340*/  STG.E desc[UR4][R4.64], R7 ;  /* 0x0000000704007986 */ /* 0x000fe2000c101904 */
[----:B------:R-:W-:Y:S05]  /*0350*/  EXIT ;  /* 0x000000000000794d */ /* 0x000fea0003800000 */
.L_x_1:
        /* <DEDUP_REMOVED lines=10> */
.L_x_5:


//--------------------- .text._Z6smoothPiS_ii     --------------------------
	.section	.text._Z6smoothPiS_ii,"ax",@progbits
	.align	128
        .global         _Z6smoothPiS_ii
        .type           _Z6smoothPiS_ii,@function
        .size           _Z6smoothPiS_ii,(.L_x_6 - _Z6smoothPiS_ii)
        .other          _Z6smoothPiS_ii,@"STO_CUDA_ENTRY STV_DEFAULT"
_Z6smoothPiS_ii:
.text._Z6smoothPiS_ii:
[----:B------:R-:W-:Y:S01]  /*0000*/  LDC R1, c[0x0][0x37c] ;  /* 0x0000df00ff017b82 */ /* 0x000fe20000000800 */
[----:B------:R-:W0:Y:S07]  /*0010*/  S2R R5, SR_TID.Y ;  /* 0x0000000000057919 */ /* 0x000e2e0000002200 */
[----:B------:R-:W1:Y:S01]  /*0020*/  LDC R3, c[0x0][0x360] ;  /* 0x0000d800ff037b82 */ /* 0x000e620000000800 */
[----:B------:R-:W2:Y:S01]  /*0030*/  LDCU.64 UR6, c[0x0][0x390] ;  /* 0x00007200ff0677ac */ /* 0x000ea20008000a00 */
[----:B------:R-:W1:Y:S06]  /*0040*/  S2R R0, SR_TID.X ;  /* 0x0000000000007919 */ /* 0x000e6c0000002100 */
[----:B------:R-:W0:Y:S08]  /*0050*/  S2UR UR5, SR_CTAID.Y ;  /* 0x00000000000579c3 */ /* 0x000e300000002600 */
[----:B------:R-:W0:Y:S08]  /*0060*/  LDC R2, c[0x0][0x364] ;  /* 0x0000d900ff027b82 */ /* 0x000e300000000800 */
[----:B------:R-:W1:Y:S01]  /*0070*/  S2UR UR4, SR_CTAID.X ;  /* 0x00000000000479c3 */ /* 0x000e620000002500 */
[----:B0-----:R-:W-:-:S05]  /*0080*/  IMAD R5, R2, UR5, R5 ;  /* 0x0000000502057c24 */ /* 0x001fca000f8e0205 */
[----:B--2---:R-:W-:Y:S01]  /*0090*/  ISETP.GE.AND P0, PT, R5, UR7, PT ;  /* 0x0000000705007c0c */ /* 0x004fe2000bf06270 */
[----:B-1----:R-:W-:-:S05]  /*00a0*/  IMAD R0, R3, UR4, R0 ;  /* 0x0000000403007c24 */ /* 0x002fca000f8e0200 */
[----:B------:R-:W-:-:S13]  /*00b0*/  ISETP.GE.OR P0, PT, R0, UR6, P0 ;  /* 0x0000000600007c0c */ /* 0x000fda0008706670 */
[----:B------:R-:W-:Y:S05]  /*00c0*/  @P0 EXIT ;  /* 0x000000000000094d */ /* 0x000fea0003800000 */
[----:B------:R-:W-:-:S06]  /*00d0*/  UIADD3 UR4, UPT, UPT, UR6, -0x1, URZ ;  /* 0xffffffff06047890 */ /* 0x000fcc000fffe0ff */
[----:B------:R-:W-:Y:S01]  /*00e0*/  ISETP.NE.AND P0, PT, R0, UR4, PT ;  /* 0x0000000400007c0c */ /* 0x000fe2000bf05270 */
[----:B------:R-:W-:-:S03]  /*00f0*/  UIADD3 UR4, UPT, UPT, UR7, -0x1, URZ ;  /* 0xffffffff07047890 */ /* 0x000fc6000fffe0ff */
[----:B------:R-:W-:-:S04]  /*0100*/  ISETP.NE.AND P0, PT, R0, RZ, P0 ;  /* 0x000000ff0000720c */ /* 0x000fc80000705270 */
[----:B------:R-:W-:-:S04]  /*0110*/  ISETP.NE.AND P0, PT, R5, RZ, P0 ;  /* 0x000000ff0500720c */ /* 0x000fc80000705270 */
[----:B------:R-:W-:Y:S01]  /*0120*/  ISETP.NE.AND P0, PT, R5, UR4, P0 ;  /* 0x0000000405007c0c */ /* 0x000fe20008705270 */
[----:B------:R-:W0:-:S12]  /*0130*/  LDCU.64 UR4, c[0x0][0x358] ;  /* 0x00006b00ff0477ac */ /* 0x000e180008000a00 */
[----:B------:R-:W1:Y:S01]  /*0140*/  @!P0 LDC.64 R2, c[0x0][0x388] ;  /* 0x0000e200ff028b82 */ /* 0x000e620000000a00 */
[----:B------:R-:W-:-:S04]  /*0150*/  @!P0 IMAD R7, R5, UR6, R0 ;  /* 0x0000000605078c24 */ /* 0x000fc8000f8e0200 */
[----:B-1----:R-:W-:-:S05]  /*0160*/  @!P0 IMAD.WIDE R2, R7, 0x4, R2 ;  /* 0x0000000407028825 */ /* 0x002fca00078e0202 */
[----:B0-----:R0:W-:Y:S01]  /*0170*/  @!P0 STG.E desc[UR4][R2.64], RZ ;  /* 0x000000ff02008986 */ /* 0x0011e2000c101904 */
[----:B------:R-:W-:Y:S05]  /*0180*/  @!P0 EXIT ;  /* 0x000000000000894d */ /* 0x000fea0003800000 */
[----:B------:R-:W1:Y:S01]  /*0190*/  LDCU.64 UR8, c[0x0][0x380] ;  /* 0x00007000ff0877ac */ /* 0x000e620008000a00 */
[----:B0-----:R-:W0:Y:S01]  /*01a0*/  LDC.64 R2, c[0x0][0x380] ;  /* 0x0000e000ff027b82 */ /* 0x001e220000000a00 */
[----:B------:R-:W-:Y:S01]  /*01b0*/  IMAD R7, R5, UR6, RZ ;  /* 0x0000000605077c24 */ /* 0x000fe2000f8e02ff */
[----:B------:R-:W-:-:S03]  /*01c0*/  SHF.R.S32.HI R6, RZ, 0x1f, R0 ;  /* 0x0000001fff067819 */ /* 0x000fc60000011400 */
[C---:B------:R-:W-:Y:S01]  /*01d0*/  VIADD R9, R7.reuse, UR6 ;  /* 0x0000000607097c36 */ /* 0x040fe20008000000 */
[C---:B------:R-:W-:Y:S01]  /*01e0*/  IADD3 R5, P0, PT, R0.reuse, R7, RZ ;  /* 0x0000000700057210 */ /* 0x040fe20007f1e0ff */
[C---:B------:R-:W-:Y:S02]  /*01f0*/  VIADD R11, R7.reuse, -UR6 ;  /* 0x80000006070b7c36 */ /* 0x040fe40008000000 */
[C---:B------:R-:W-:Y:S01]  /*0200*/  IMAD.IADD R15, R0.reuse, 0x1, R9 ;  /* 0x00000001000f7824 */ /* 0x040fe200078e0209 */
[C---:B------:R-:W-:Y:S01]  /*0210*/  IADD3 R10, P1, PT, R0.reuse, R9, RZ ;  /* 0x00000009000a7210 */ /* 0x040fe20007f3e0ff */
[C---:B------:R-:W-:Y:S01]  /*0220*/  IMAD.IADD R19, R0.reuse, 0x1, R11 ;  /* 0x0000000100137824 */ /* 0x040fe200078e020b */
[-C--:B------:R-:W-:Y:S01]  /*0230*/  LEA.HI.X.SX32 R8, R7, R6.reuse, 0x1, P0 ;  /* 0x0000000607087211 */ /* 0x080fe200000f0eff */
[----:B------:R-:W-:Y:S01]  /*0240*/  IMAD.IADD R7, R0, 0x1, R7 ;  /* 0x0000000100077824 */ /* 0x000fe200078e0207 */
[----:B------:R-:W-:Y:S02]  /*0250*/  LEA.HI.X.SX32 R13, R9, R6, 0x1, P1 ;  /* 0x00000006090d7211 */ /* 0x000fe400008f0eff */
[----:B-1----:R-:W-:-:S02]  /*0260*/  LEA R4, P0, R5, UR8, 0x2 ;  /* 0x0000000805047c11 */ /* 0x002fc4000f8010ff */
[----:B------:R-:W-:Y:S02]  /*0270*/  LEA R12, P1, R10, UR8, 0x2 ;  /* 0x000000080a0c7c11 */ /* 0x000fe4000f8210ff */
[----:B------:R-:W-:Y:S02]  /*0280*/  LEA.HI.X R5, R5, UR9, R8, 0x2, P0 ;  /* 0x0000000905057c11 */ /* 0x000fe400080f1408 */
[----:B------:R-:W-:Y:S01]  /*0290*/  IADD3 R16, P0, PT, R0, R11, RZ ;  /* 0x0000000b00107210 */ /* 0x000fe20007f1e0ff */
[----:B0-----:R-:W-:Y:S01]  /*02a0*/  IMAD.WIDE R14, R15, 0x4, R2 ;  /* 0x000000040f0e7825 */ /* 0x001fe200078e0202 */
[----:B------:R-:W-:Y:S02]  /*02b0*/  LEA.HI.X R13, R10, UR9, R13, 0x2, P1 ;  /* 0x000000090a0d7c11 */ /* 0x000fe400088f140d */
[----:B------:R-:W-:Y:S01]  /*02c0*/  LEA.HI.X.SX32 R11, R11, R6, 0x1, P0 ;  /* 0x000000060b0b7211 */ /* 0x000fe200000f0eff */
[----:B------:R-:W-:Y:S01]  /*02d0*/  IMAD.WIDE R8, R7, 0x4, R2 ;  /* 0x0000000407087825 */ /* 0x000fe200078e0202 */
[C---:B------:R-:W-:Y:S01]  /*02e0*/  LEA R10, P0, R16.reuse, UR8, 0x2 ;  /* 0x00000008100a7c11 */ /* 0x040fe2000f8010ff */
[----:B------:R-:W2:Y:S04]  /*02f0*/  LDG.E R12, desc[UR4][R12.64+-0x4] ;  /* 0xfffffc040c0c7981 */ /* 0x000ea8000c1e1900 */
[----:B------:R-:W2:Y:S01]  /*0300*/  LDG.E R17, desc[UR4][R14.64] ;  /* 0x000000040e117981 */ /* 0x000ea2000c1e1900 */
[----:B------:R-:W-:-:S03]  /*0310*/  LEA.HI.X R11, R16, UR9, R11, 0x2, P0 ;  /* 0x00000009100b7c11 */ /* 0x000fc600080f140b */
[----:B------:R-:W2:Y:S01]  /*0320*/  LDG.E R0, desc[UR4][R14.64+0x4] ;  /* 0x000004040e007981 */ /* 0x000ea2000c1e1900 */
[----:B------:R-:W-:-:S03]  /*0330*/  IMAD.WIDE R2, R19, 0x4, R2 ;  /* 0x0000000413027825 */ /* 0x000fc600078e0202 */
[----:B------:R-:W3:Y:S04]  /*0340*/  LDG.E R5, desc[UR4][R4.64+-0x4] ;  /* 0xfffffc0404057981 */ /* 0x000ee8000c1e1900 */
[----:B------:R-:W3:Y:S04]  /*0350*/  LDG.E R6, desc[UR4][R8.64] ;  /* 0x0000000408067981 */ /* 0x000ee8000c1e1900 */
[----:B------:R-:W4:Y:S04]  /*0360*/  LDG.E R10, desc[UR4][R10.64+-0x4] ;  /* 0xfffffc040a0a7981 */ /* 0x000f28000c1e1900 */
[----:B------:R-:W4:Y:S04]  /*0370*/  LDG.E R19, desc[UR4][R8.64+0x4] ;  /* 0x0000040408137981 */ /* 0x000f28000c1e1900 */
[----:B------:R-:W5:Y:S04]  /*0380*/  LDG.E R21, desc[UR4][R2.64] ;  /* 0x0000000402157981 */ /* 0x000f68000c1e1900 */
[----:B------:R-:W5:Y:S01]  /*0390*/  LDG.E R16, desc[UR4][R2.64+0x4] ;  /* 0x0000040402107981 */ /* 0x000f62000c1e1900 */
[----:B--2---:R-:W-:-:S02]  /*03a0*/  IADD3 R0, PT, PT, R0, R17, R12 ;  /* 0x0000001100007210 */ /* 0x004fc40007ffe00c */
[----:B------:R-:W0:Y:S02]  /*03b0*/  LDC.64 R12, c[0x0][0x388] ;  /* 0x0000e200ff0c7b82 */ /* 0x000e240000000a00 */
[----:B---3--:R-:W-:-:S04]  /*03c0*/  IADD3 R0, PT, PT, R6, R0, R5 ;  /* 0x0000000006007210 */ /* 0x008fc80007ffe005 */
[----:B----4-:R-:W-:-:S04]  /*03d0*/  IADD3 R0, PT, PT, R10, R0, R19 ;  /* 0x000000000a007210 */ /* 0x010fc80007ffe013 */
[----:B-----5:R-:W-:Y:S01]  /*03e0*/  IADD3 R0, PT, PT, R16, R0, R21 ;  /* 0x0000000010007210 */ /* 0x020fe20007ffe015 */
[----:B0-----:R-:W-:-:S03]  /*03f0*/  IMAD.WIDE R2, R7, 0x4, R12 ;  /* 0x0000000407027825 */ /* 0x001fc600078e020c */
[C---:B------:R-:W-:Y:S01]  /*0400*/  ISETP.GT.AND P0, PT, R0.reuse, 0x8ff, PT ;  /* 0x000008ff0000780c */ /* 0x040fe20003f04270 */
[C---:B------:R-:W-:Y:S01]  /*0410*/  IMAD.HI R4, R0.reuse, 0x38e38e39, RZ ;  /* 0x38e38e3900047827 */ /* 0x040fe200078e02ff */
[----:B------:R-:W-:-:S04]  /*0420*/  ISETP.GE.AND P1, PT, R0, -0x8, PT ;  /* 0xfffffff80000780c */ /* 0x000fc80003f26270 */
[----:B------:R-:W-:-:S04]  /*0430*/  SHF.R.S32.HI R5, RZ, 0x1, R4 ;  /* 0x00000001ff057819 */ /* 0x000fc80000011404 */
[----:B------:R-:W-:-:S04]  /*0440*/  LEA.HI R5, R4, R5, RZ, 0x1 ;  /* 0x0000000504057211 */ /* 0x000fc800078f08ff */
[----:B------:R-:W-:-:S04]  /*0450*/  SEL R5, R5, 0xff, !P0 ;  /* 0x000000ff05057807 */ /* 0x000fc80004000000 */
[----:B------:R-:W-:-:S05]  /*0460*/  SEL R5, R5, RZ, P1 ;  /* 0x000000ff05057207 */ /* 0x000fca0000800000 */
[----:B------:R-:W-:Y:S01]  /*0470*/  STG.E desc[UR4][R2.64], R5 ;  /* 0x0000000502007986 */ /* 0x000fe2000c101904 */
[----:B------:R-:W-:Y:S05]  /*0480*/  EXIT ;  /* 0x000000000000794d */ /* 0x000fea0003800000 */
.L_x_2:
        /* <DEDUP_REMOVED lines=15> */
.L_x_6:


//--------------------- .text._Z6invertPiS_ii     --------------------------
	.section	.text._Z6invertPiS_ii,"ax",@progbits
	.align	128
        .global         _Z6invertPiS_ii
        .type           _Z6invertPiS_ii,@function
        .size           _Z6invertPiS_ii,(.L_x_7 - _Z6invertPiS_ii)
        .other          _Z6invertPiS_ii,@"STO_CUDA_ENTRY STV_DEFAULT"
_Z6invertPiS_ii:
.text._Z6invertPiS_ii:
        /* <DEDUP_REMOVED lines=13> */
[----:B------:R-:W0:Y:S01]  /*00d0*/  LDC.64 R2, c[0x0][0x380] ;  /* 0x0000e000ff027b82 */ /* 0x000e220000000a00 */
[----:B------:R-:W1:Y:S01]  /*00e0*/  LDCU.64 UR4, c[0x0][0x358] ;  /* 0x00006b00ff0477ac */ /* 0x000e620008000a00 */
[----:B------:R-:W-:-:S06]  /*00f0*/  IMAD R7, R5, UR6, R0 ;  /* 0x0000000605077c24 */ /* 0x000fcc000f8e0200 */
[----:B------:R-:W2:Y:S01]  /*0100*/  LDC.64 R4, c[0x0][0x388] ;  /* 0x0000e200ff047b82 */ /* 0x000ea20000000a00 */
[----:B0-----:R-:W-:-:S06]  /*0110*/  IMAD.WIDE R2, R7, 0x4, R2 ;  /* 0x0000000407027825 */ /* 0x001fcc00078e0202 */
[----:B-1----:R-:W3:Y:S01]  /*0120*/  LDG.E R2, desc[UR4][R2.64] ;  /* 0x0000000402027981 */ /* 0x002ee2000c1e1900 */
[----:B--2---:R-:W-:Y:S01]  /*0130*/  IMAD.WIDE R4, R7, 0x4, R4 ;  /* 0x0000000407047825 */ /* 0x004fe200078e0204 */
[----:B---3--:R-:W-:-:S05]  /*0140*/  IADD3 R7, PT, PT, -R2, 0xff, RZ ;  /* 0x000000ff02077810 */ /* 0x008fca0007ffe1ff */
[----:B------:R-:W-:Y:S01]  /*0150*/  STG.E desc[UR4][R4.64], R7 ;  /* 0x0000000704007986 */ /* 0x000fe2000c101904 */
[----:B------:R-:W-:Y:S05]  /*0160*/  EXIT ;  /* 0x000000000000794d */ /* 0x000fea0003800000 */
.L_x_3:
        /* <DEDUP_REMOVED lines=9> */
.L_x_7:


//--------------------- .nv.shared.reserved.0     --------------------------
	.section	.nv.shared.reserved.0,"aw",@nobits
	.weak		__nv_reservedSMEM_offset_0_alias
	.size		__nv_reservedSMEM_offset_0_alias, 0, 64
	.other		__nv_reservedSMEM_offset_0_alias,@"STO_CUDA_RESERVED_SHARED STV_DEFAULT"
__nv_reservedSMEM_offset_0_alias:
	.zero		0
	.zero		64


//--------------------- .nv.constant0._Z7enhancePiS_ii --------------------------
	.section	.nv.constant0._Z7enhancePiS_ii,"a",@progbits
	.sectionflags	@""
	.align	4
.nv.constant0._Z7enhancePiS_ii:
	.zero		920


//--------------------- .nv.constant0._Z6detectPiS_ii --------------------------
	.section	.nv.constant0._Z6detectPiS_ii,"a",@progbits
	.sectionflags	@""
	.align	4
.nv.constant0._Z6detectPiS_ii:
	.zero		920


//--------------------- .nv.constant0._Z6smoothPiS_ii --------------------------
	.section	.nv.constant0._Z6smoothPiS_ii,"a",@progbits
	.sectionflags	@""
	.align	4
.nv.constant0._Z6smoothPiS_ii:
	.zero		920


//--------------------- .nv.constant0._Z6invertPiS_ii --------------------------
	.section	.nv.constant0._Z6invertPiS_ii,"a",@progbits
	.sectionflags	@""
	.align	4
.nv.constant0._Z6invertPiS_ii:
	.zero		920


//--------------------- SYMBOLS --------------------------

	.type		.nv.reservedSmem.offset0,@object
	.size		.nv.reservedSmem.offset0,0x4
